	.headerflags	@"EF_CUDA_TEXMODE_UNIFIED EF_CUDA_64BIT_ADDRESS EF_CUDA_ACCELERATORS EF_CUDA_SM90 EF_CUDA_VIRTUAL_SM(EF_CUDA_SM90)"
	.elftype	@"ET_EXEC"


//--------------------- .nv.info                  --------------------------
	.section	.nv.info,"",@"SHT_CUDA_INFO"
	.align	4


	//----- nvinfo : EIATTR_REGCOUNT
	.align		4
        /*0000*/ 	.byte	0x04, 0x2f
        /*0002*/ 	.short	(.L_1 - .L_0)
	.align		4
.L_0:
        /*0004*/ 	.word	index@(triton_poi_fused_avg_pool2d_34)
        /*0008*/ 	.word	0x0000001e


	//----- nvinfo : EIATTR_MIN_STACK_SIZE
	.align		4
.L_1:
        /*000c*/ 	.byte	0x04, 0x12
        /*000e*/ 	.short	(.L_3 - .L_2)
	.align		4
.L_2:
        /*0010*/ 	.word	index@(triton_poi_fused_avg_pool2d_34)
        /*0014*/ 	.word	0x00000000


	//----- nvinfo : EIATTR_FRAME_SIZE
	.align		4
.L_3:
        /*0018*/ 	.byte	0x04, 0x11
        /*001a*/ 	.short	(.L_5 - .L_4)
	.align		4
.L_4:
        /*001c*/ 	.word	index@(triton_poi_fused_avg_pool2d_34)
        /*0020*/ 	.word	0x00000000


	//----- nvinfo : EIATTR_MIN_STACK_SIZE
	.align		4
.L_5:
        /*0024*/ 	.byte	0x04, 0x12
        /*0026*/ 	.short	(.L_7 - .L_6)
	.align		4
.L_6:
        /*0028*/ 	.word	index@(triton_poi_fused_avg_pool2d_34)
        /*002c*/ 	.word	0x00000000
.L_7:


//--------------------- .nv.info.triton_poi_fused_avg_pool2d_34 --------------------------
	.section	.nv.info.triton_poi_fused_avg_pool2d_34,"",@"SHT_CUDA_INFO"
	.sectionflags	@""
	.align	4


	//----- nvinfo : EIATTR_CUDA_API_VERSION
	.align		4
        /*0000*/ 	.byte	0x04, 0x37
        /*0002*/ 	.short	(.L_9 - .L_8)
.L_8:
        /*0004*/ 	.word	0x0000007c


	//----- nvinfo : EIATTR_KPARAM_INFO
	.align		4
.L_9:
        /*0008*/ 	.byte	0x04, 0x17
        /*000a*/ 	.short	(.L_11 - .L_10)
.L_10:
        /*000c*/ 	.word	0x00000000
        /*0010*/ 	.short	0x0002
        /*0012*/ 	.short	0x0010
        /*0014*/ 	.byte	0x00, 0xf0, 0x11, 0x00


	//----- nvinfo : EIATTR_KPARAM_INFO
	.align		4
.L_11:
        /*0018*/ 	.byte	0x04, 0x17
        /*001a*/ 	.short	(.L_13 - .L_12)
.L_12:
        /*001c*/ 	.word	0x00000000
        /*0020*/ 	.short	0x0001
        /*0022*/ 	.short	0x0008
        /*0024*/ 	.byte	0x00, 0xf4, 0x21, 0x00


	//----- nvinfo : EIATTR_KPARAM_INFO
	.align		4
.L_13:
        /*0028*/ 	.byte	0x04, 0x17
        /*002a*/ 	.short	(.L_15 - .L_14)
.L_14:
        /*002c*/ 	.word	0x00000000
        /*0030*/ 	.short	0x0000
        /*0032*/ 	.short	0x0000
        /*0034*/ 	.byte	0x00, 0xf4, 0x21, 0x00


	//----- nvinfo : EIATTR_SPARSE_MMA_MASK
	.align		4
.L_15:
        /*0038*/ 	.byte	0x03, 0x50
        /*003a*/ 	.short	0x0000


	//----- nvinfo : EIATTR_MAXREG_COUNT
	.align		4
        /*003c*/ 	.byte	0x03, 0x1b
        /*003e*/ 	.short	0x00ff


	//----- nvinfo : EIATTR_EXIT_INSTR_OFFSETS
	.align		4
        /*0040*/ 	.byte	0x04, 0x1c
        /*0042*/ 	.short	(.L_17 - .L_16)


	//   ....[0]....
.L_16:
        /*0044*/ 	.word	0x00000630


	//   ....[1]....
        /*0048*/ 	.word	0x00000650


	//----- nvinfo : EIATTR_REQNTID
	.align		4
.L_17:
        /*004c*/ 	.byte	0x04, 0x10
        /*004e*/ 	.short	(.L_19 - .L_18)
.L_18:
        /*0050*/ 	.word	0x00000080
        /*0054*/ 	.word	0x00000001
        /*0058*/ 	.word	0x00000001


	//----- nvinfo : EIATTR_CBANK_PARAM_SIZE
	.align		4
.L_19:
        /*005c*/ 	.byte	0x03, 0x19
        /*005e*/ 	.short	0x0014


	//----- nvinfo : EIATTR_PARAM_CBANK
	.align		4
        /*0060*/ 	.byte	0x04, 0x0a
        /*0062*/ 	.short	(.L_21 - .L_20)
	.align		4
.L_20:
        /*0064*/ 	.word	index@(.nv.constant0.triton_poi_fused_avg_pool2d_34)
        /*0068*/ 	.short	0x0210
        /*006a*/ 	.short	0x0014


	//----- nvinfo : EIATTR_SW_WAR
	.align		4
.L_21:
        /*006c*/ 	.byte	0x04, 0x36
        /*006e*/ 	.short	(.L_23 - .L_22)
.L_22:
        /*0070*/ 	.word	0x00000008
.L_23:


//--------------------- .nv.callgraph             --------------------------
	.section	.nv.callgraph,"",@"SHT_CUDA_CALLGRAPH"
	.align	4
	.sectionentsize	8
	.align		4
        /*0000*/ 	.word	0x00000000
	.align		4
        /*0004*/ 	.word	0xffffffff
	.align		4
        /*0008*/ 	.word	0x00000000
	.align		4
        /*000c*/ 	.word	0xfffffffe
	.align		4
        /*0010*/ 	.word	0x00000000
	.align		4
        /*0014*/ 	.word	0xfffffffd
	.align		4
        /*0018*/ 	.word	0x00000000
	.align		4
        /*001c*/ 	.word	0xfffffffc


//--------------------- .text.triton_poi_fused_avg_pool2d_34 --------------------------
	.section	.text.triton_poi_fused_avg_pool2d_34,"ax",@progbits
	.align	128
        .global         triton_poi_fused_avg_pool2d_34
        .type           triton_poi_fused_avg_pool2d_34,@function
        .size           triton_poi_fused_avg_pool2d_34,(.L_x_1 - triton_poi_fused_avg_pool2d_34)
        .other          triton_poi_fused_avg_pool2d_34,@"STO_CUDA_ENTRY STV_DEFAULT"
triton_poi_fused_avg_pool2d_34:
.text.triton_poi_fused_avg_pool2d_34:
[----:B------:R-:W0:Y:S01]  /*0000*/  LDC R1, c[0x0][0x28] ;  /* 0x00000a00ff017b82 */ /* 0x000e220000000800 */
[----:B------:R-:W1:Y:S01]  /*0010*/  S2R R0, SR_TID.X ;  /* 0x0000000000007919 */ /* 0x000e620000002100 */
[----:B------:R-:W-:Y:S01]  /*0020*/  IMAD.MOV.U32 R13, RZ, RZ, RZ ;  /* 0x000000ffff0d7224 */ /* 0x000fe200078e00ff */
[----:B------:R-:W-:Y:S01]  /*0030*/  ULDC.64 UR4, c[0x0][0x208] ;  /* 0x0000820000047ab9 */ /* 0x000fe20000000a00 */
[----:B------:R-:W-:Y:S01]  /*0040*/  IMAD.MOV.U32 R10, RZ, RZ, RZ ;  /* 0x000000ffff0a7224 */ /* 0x000fe200078e00ff */
[----:B------:R-:W2:Y:S01]  /*0050*/  S2R R3, SR_CTAID.X ;  /* 0x0000000000037919 */ /* 0x000ea20000002500 */
[----:B-1----:R-:W-:Y:S02]  /*0060*/  LOP3.LUT R0, R0, 0x7f, RZ, 0xc0, !PT ;  /* 0x0000007f00007812 */ /* 0x002fe400078ec0ff */
[----:B--2---:R-:W-:-:S03]  /*0070*/  SHF.R.U32.HI R2, RZ, 0x18, R3 ;  /* 0x00000018ff027819 */ /* 0x004fc60000011603 */
[----:B------:R-:W-:Y:S01]  /*0080*/  IMAD R0, R3, 0x80, R0 ;  /* 0x0000008003007824 */ /* 0x000fe200078e0200 */
[----:B------:R-:W-:-:S04]  /*0090*/  SGXT.U32 R3, R2, 0x1 ;  /* 0x000000010203781a */ /* 0x000fc80000000000 */
[C---:B------:R-:W-:Y:S01]  /*00a0*/  ISETP.GE.AND P3, PT, R0.reuse, 0x800, PT ;  /* 0x000008000000780c */ /* 0x040fe20003f66270 */
[----:B------:R-:W-:Y:S02]  /*00b0*/  IMAD.IADD R4, R0, 0x1, R3 ;  /* 0x0000000100047824 */ /* 0x000fe400078e0203 */
[----:B------:R-:W1:Y:S03]  /*00c0*/  LDC.64 R2, c[0x0][0x210] ;  /* 0x00008400ff027b82 */ /* 0x000e660000000a00 */
[----:B------:R-:W-:Y:S02]  /*00d0*/  SHF.R.S32.HI R7, RZ, 0x1, R4 ;  /* 0x00000001ff077819 */ /* 0x000fe40000011404 */
[C---:B------:R-:W-:Y:S02]  /*00e0*/  LOP3.LUT R15, R4.reuse, 0xfffffffe, RZ, 0xc0, !PT ;  /* 0xfffffffe040f7812 */ /* 0x040fe400078ec0ff */
[----:B------:R-:W-:-:S03]  /*00f0*/  LEA.HI R5, R4, R7, RZ, 0x1 ;  /* 0x0000000704057211 */ /* 0x000fc600078f08ff */
[----:B------:R-:W-:Y:S01]  /*0100*/  IMAD.IADD R15, R0, 0x1, -R15 ;  /* 0x00000001000f7824 */ /* 0x000fe200078e0a0f */
[----:B------:R-:W-:-:S03]  /*0110*/  LOP3.LUT R12, R5, 0xfffffffe, RZ, 0xc0, !PT ;  /* 0xfffffffe050c7812 */ /* 0x000fc600078ec0ff */
[C---:B------:R-:W-:Y:S01]  /*0120*/  IMAD.SHL.U32 R11, R15.reuse, 0x2, RZ ;  /* 0x000000020f0b7824 */ /* 0x040fe200078e00ff */
[----:B------:R-:W-:Y:S02]  /*0130*/  IADD3 R12, R7, -R12, RZ ;  /* 0x8000000c070c7210 */ /* 0x000fe40007ffe0ff */
[----:B------:R-:W-:Y:S02]  /*0140*/  ISETP.GT.AND P1, PT, R15, RZ, PT ;  /* 0x000000ff0f00720c */ /* 0x000fe40003f24270 */
[----:B------:R-:W-:Y:S02]  /*0150*/  ISETP.GT.AND P2, PT, R12, RZ, PT ;  /* 0x000000ff0c00720c */ /* 0x000fe40003f44270 */
[----:B------:R-:W-:Y:S02]  /*0160*/  LEA R7, R7, R11, 0x3 ;  /* 0x0000000b07077211 */ /* 0x000fe400078e18ff */
[C---:B------:R-:W-:Y:S02]  /*0170*/  ISETP.GT.AND P0, PT, R15.reuse, RZ, P2 ;  /* 0x000000ff0f00720c */ /* 0x040fe40001704270 */
[----:B------:R-:W-:Y:S01]  /*0180*/  ISETP.GT.AND P2, PT, R15, -0x1, P2 ;  /* 0xffffffff0f00780c */ /* 0x000fe20001744270 */
[C---:B------:R-:W-:Y:S01]  /*0190*/  VIADD R5, R7.reuse, 0xfffffffb ;  /* 0xfffffffb07057836 */ /* 0x040fe20000000000 */
[C---:B------:R-:W-:Y:S01]  /*01a0*/  ISETP.LT.AND P0, PT, R0.reuse, 0x800, P0 ;  /* 0x000008000000780c */ /* 0x040fe20000701270 */
[----:B------:R-:W-:Y:S01]  /*01b0*/  VIADD R25, R7, 0xfffffffd ;  /* 0xfffffffd07197836 */ /* 0x000fe20000000000 */
[----:B------:R-:W-:-:S02]  /*01c0*/  ISETP.LT.AND P2, PT, R0, 0x800, P2 ;  /* 0x000008000000780c */ /* 0x000fc40001741270 */
[C---:B------:R-:W-:Y:S02]  /*01d0*/  LOP3.LUT R4, R12.reuse, R15, RZ, 0xfc, !PT ;  /* 0x0000000f0c047212 */ /* 0x040fe400078efcff */
[----:B------:R-:W-:Y:S02]  /*01e0*/  IADD3 R23, R7, -0x4, RZ ;  /* 0xfffffffc07177810 */ /* 0x000fe40007ffe0ff */
[----:B------:R-:W-:Y:S02]  /*01f0*/  ISETP.GT.AND P1, PT, R12, -0x1, P1 ;  /* 0xffffffff0c00780c */ /* 0x000fe40000f24270 */
[----:B------:R-:W-:Y:S01]  /*0200*/  ISETP.GT.AND P4, PT, R4, -0x1, !P3 ;  /* 0xffffffff0400780c */ /* 0x000fe20005f84270 */
[----:B-1----:R-:W-:Y:S01]  /*0210*/  IMAD.WIDE R4, R5, 0x4, R2 ;  /* 0x0000000405047825 */ /* 0x002fe200078e0202 */
[----:B------:R-:W-:-:S03]  /*0220*/  ISETP.LT.AND P1, PT, R0, 0x800, P1 ;  /* 0x000008000000780c */ /* 0x000fc60000f21270 */
[--C-:B------:R-:W-:Y:S01]  /*0230*/  IMAD.WIDE R22, R23, 0x4, R2.reuse ;  /* 0x0000000417167825 */ /* 0x100fe200078e0202 */
[----:B------:R-:W-:Y:S01]  /*0240*/  IADD3 R27, R7, -0x1, RZ ;  /* 0xffffffff071b7810 */ /* 0x000fe20007ffe0ff */
[----:B------:R1:W2:Y:S02]  /*0250*/  @P0 LDG.E.EL R13, desc[UR4][R4.64] ;  /* 0x00000004040d0981 */ /* 0x0002a4000c2e1900 */
[----:B------:R-:W-:Y:S02]  /*0260*/  IMAD.MOV.U32 R14, RZ, RZ, RZ ;  /* 0x000000ffff0e7224 */ /* 0x000fe400078e00ff */
[--C-:B------:R-:W-:Y:S01]  /*0270*/  IMAD.WIDE R24, R25, 0x4, R2.reuse ;  /* 0x0000000419187825 */ /* 0x100fe200078e0202 */
[----:B------:R3:W4:Y:S01]  /*0280*/  @P2 LDG.E.EL R10, desc[UR4][R22.64] ;  /* 0x00000004160a2981 */ /* 0x000722000c2e1900 */
[----:B------:R-:W-:Y:S02]  /*0290*/  CS2R R16, SRZ ;  /* 0x0000000000107805 */ /* 0x000fe4000001ff00 */
[--C-:B------:R-:W-:Y:S01]  /*02a0*/  IMAD.WIDE R26, R27, 0x4, R2.reuse ;  /* 0x000000041b1a7825 */ /* 0x100fe200078e0202 */
[----:B------:R-:W5:Y:S03]  /*02b0*/  @P2 LDG.E.EL R14, desc[UR4][R24.64] ;  /* 0x00000004180e2981 */ /* 0x000f66000c2e1900 */
[----:B------:R-:W-:Y:S01]  /*02c0*/  IMAD.MOV.U32 R20, RZ, RZ, RZ ;  /* 0x000000ffff147224 */ /* 0x000fe200078e00ff */
[----:B------:R-:W5:Y:S01]  /*02d0*/  @P1 LDG.E.EL R16, desc[UR4][R26.64] ;  /* 0x000000041a101981 */ /* 0x000f62000c2e1900 */
[----:B------:R-:W-:Y:S01]  /*02e0*/  IMAD.WIDE R8, R7, 0x4, R2 ;  /* 0x0000000407087825 */ /* 0x000fe200078e0202 */
[----:B-1----:R-:W-:-:S02]  /*02f0*/  IADD3 R5, R7, 0x3, RZ ;  /* 0x0000000307057810 */ /* 0x002fc40007ffe0ff */
[----:B------:R-:W-:Y:S01]  /*0300*/  CS2R R18, SRZ ;  /* 0x0000000000127805 */ /* 0x000fe2000001ff00 */
[----:B------:R-:W-:Y:S01]  /*0310*/  VIADD R21, R7, 0x4 ;  /* 0x0000000407157836 */ /* 0x000fe20000000000 */
[----:B------:R-:W5:Y:S01]  /*0320*/  @P4 LDG.E.EL R20, desc[UR4][R8.64] ;  /* 0x0000000408144981 */ /* 0x000f62000c2e1900 */
[----:B------:R-:W-:-:S03]  /*0330*/  IMAD.WIDE R4, R5, 0x4, R2 ;  /* 0x0000000405047825 */ /* 0x000fc600078e0202 */
[----:B------:R1:W5:Y:S01]  /*0340*/  @P4 LDG.E.EL R18, desc[UR4][R8.64+0x4] ;  /* 0x0000040408124981 */ /* 0x000362000c2e1900 */
[----:B---3--:R-:W-:Y:S02]  /*0350*/  VIADD R23, R7, 0x5 ;  /* 0x0000000507177836 */ /* 0x008fe40000000000 */
[--C-:B------:R-:W-:Y:S01]  /*0360*/  IMAD.WIDE R6, R21, 0x4, R2.reuse ;  /* 0x0000000415067825 */ /* 0x100fe200078e0202 */
[----:B------:R-:W-:Y:S01]  /*0370*/  HFMA2.MMA R21, -RZ, RZ, 0, 0 ;  /* 0x00000000ff157435 */ /* 0x000fe200000001ff */
[----:B------:R-:W3:Y:S02]  /*0380*/  @P1 LDG.E.EL R17, desc[UR4][R4.64] ;  /* 0x0000000404111981 */ /* 0x000ee4000c2e1900 */
[----:B------:R-:W-:Y:S02]  /*0390*/  IMAD.WIDE R2, R23, 0x4, R2 ;  /* 0x0000000417027825 */ /* 0x000fe400078e0202 */
[----:B------:R-:W3:Y:S05]  /*03a0*/  @P4 LDG.E.EL R19, desc[UR4][R6.64] ;  /* 0x0000000406134981 */ /* 0x000eea000c2e1900 */
[----:B------:R1:W3:Y:S01]  /*03b0*/  @P4 LDG.E.EL R21, desc[UR4][R2.64] ;  /* 0x0000000402154981 */ /* 0x0002e2000c2e1900 */
[----:B------:R-:W-:Y:S01]  /*03c0*/  IMAD.SHL.U32 R22, R12, 0x2, RZ ;  /* 0x000000020c167824 */ /* 0x000fe200078e00ff */
[----:B------:R-:W-:-:S04]  /*03d0*/  SHF.L.U32 R15, R15, 0x2, RZ ;  /* 0x000000020f0f7819 */ /* 0x000fc800000006ff */
[C---:B-1----:R-:W-:Y:S01]  /*03e0*/  IADD3 R8, -R11.reuse, 0x1, -R22 ;  /* 0x000000010b087810 */ /* 0x042fe20007ffe916 */
[----:B------:R-:W-:Y:S01]  /*03f0*/  VIADD R11, R11, 0x2 ;  /* 0x000000020b0b7836 */ /* 0x000fe20000000000 */
[----:B------:R-:W-:Y:S02]  /*0400*/  IADD3 R9, -R22, RZ, RZ ;  /* 0x000000ff16097210 */ /* 0x000fe40007ffe1ff */
[----:B------:R-:W-:Y:S01]  /*0410*/  IADD3 R22, R22, 0x2, RZ ;  /* 0x0000000216167810 */ /* 0x000fe20007ffe0ff */
[----:B------:R-:W-:Y:S01]  /*0420*/  IMAD R8, R12, R15, R8 ;  /* 0x0000000f0c087224 */ /* 0x000fe200078e0208 */
[----:B0-----:R-:W0:Y:S03]  /*0430*/  LDC.64 R2, c[0x0][0x218] ;  /* 0x00008600ff027b82 */ /* 0x001e260000000a00 */
[----:B------:R-:W-:-:S04]  /*0440*/  IMAD.IADD R8, R11, 0x1, R8 ;  /* 0x000000010b087824 */ /* 0x000fc800078e0208 */
[----:B------:R-:W-:-:S04]  /*0450*/  IMAD R11, R11, R9, R8 ;  /* 0x000000090b0b7224 */ /* 0x000fc800078e0208 */
[----:B------:R-:W-:-:S05]  /*0460*/  IMAD.IADD R11, R22, 0x1, R11 ;  /* 0x00000001160b7824 */ /* 0x000fca00078e020b */
[----:B------:R-:W-:-:S04]  /*0470*/  LEA R11, R22, R11, 0x1 ;  /* 0x0000000b160b7211 */ /* 0x000fc800078e08ff */
[----:B------:R-:W-:Y:S01]  /*0480*/  I2FP.F32.S32 R11, R11 ;  /* 0x0000000b000b7245 */ /* 0x000fe20000201400 */
[----:B0-----:R-:W-:Y:S01]  /*0490*/  IMAD.WIDE R2, R0, 0x4, R2 ;  /* 0x0000000400027825 */ /* 0x001fe200078e0202 */
[----:B--2---:R-:W-:Y:S02]  /*04a0*/  SEL R13, R13, RZ, P0 ;  /* 0x000000ff0d0d7207 */ /* 0x004fe40000000000 */
[----:B------:R-:W-:Y:S02]  /*04b0*/  FSETP.GT.AND P0, PT, |R11|, 8.50705917302346158658e+37, PT ;  /* 0x7e8000000b00780b */ /* 0x000fe40003f04200 */
[----:B----4-:R-:W-:Y:S02]  /*04c0*/  SEL R10, R10, RZ, P2 ;  /* 0x000000ff0a0a7207 */ /* 0x010fe40001000000 */
[----:B-----5:R-:W-:-:S03]  /*04d0*/  SEL R14, R14, RZ, P2 ;  /* 0x000000ff0e0e7207 */ /* 0x020fc60001000000 */
[----:B------:R-:W-:Y:S01]  /*04e0*/  FADD R13, R13, R10 ;  /* 0x0000000a0d0d7221 */ /* 0x000fe20000000000 */
[----:B------:R-:W-:Y:S02]  /*04f0*/  FSETP.GEU.AND P2, PT, |R11|, 1.175494350822287508e-38, PT ;  /* 0x008000000b00780b */ /* 0x000fe40003f4e200 */
[----:B------:R-:W-:Y:S01]  /*0500*/  SEL R16, R16, RZ, P1 ;  /* 0x000000ff10107207 */ /* 0x000fe20000800000 */
[----:B------:R-:W-:Y:S02]  /*0510*/  FADD R13, R13, R14 ;  /* 0x0000000e0d0d7221 */ /* 0x000fe40000000000 */
[----:B------:R-:W-:Y:S02]  /*0520*/  @P0 FMUL R11, R11, 0.25 ;  /* 0x3e8000000b0b0820 */ /* 0x000fe40000400000 */
[----:B------:R-:W-:Y:S01]  /*0530*/  FADD R13, R13, R16 ;  /* 0x000000100d0d7221 */ /* 0x000fe20000000000 */
[----:B------:R-:W-:Y:S02]  /*0540*/  SEL R20, R20, RZ, P4 ;  /* 0x000000ff14147207 */ /* 0x000fe40002000000 */
[----:B------:R-:W-:-:S03]  /*0550*/  SEL R18, R18, RZ, P4 ;  /* 0x000000ff12127207 */ /* 0x000fc60002000000 */
[----:B------:R-:W-:Y:S01]  /*0560*/  FADD R13, R13, R20 ;  /* 0x000000140d0d7221 */ /* 0x000fe20000000000 */
[----:B------:R-:W-:Y:S01]  /*0570*/  @!P2 FMUL R11, R11, 16777216 ;  /* 0x4b8000000b0ba820 */ /* 0x000fe20000400000 */
[----:B---3--:R-:W-:Y:S02]  /*0580*/  SEL R17, R17, RZ, P1 ;  /* 0x000000ff11117207 */ /* 0x008fe40000800000 */
[----:B------:R-:W-:Y:S01]  /*0590*/  FADD R18, R13, R18 ;  /* 0x000000120d127221 */ /* 0x000fe20000000000 */
[----:B------:R-:W0:Y:S01]  /*05a0*/  MUFU.RCP R4, R11 ;  /* 0x0000000b00047308 */ /* 0x000e220000001000 */
[----:B------:R-:W-:Y:S02]  /*05b0*/  SEL R19, R19, RZ, P4 ;  /* 0x000000ff13137207 */ /* 0x000fe40002000000 */
[----:B------:R-:W-:Y:S01]  /*05c0*/  FADD R18, R18, R17 ;  /* 0x0000001112127221 */ /* 0x000fe20000000000 */
[----:B------:R-:W-:-:S03]  /*05d0*/  SEL R21, R21, RZ, P4 ;  /* 0x000000ff15157207 */ /* 0x000fc60002000000 */
[----:B------:R-:W-:-:S04]  /*05e0*/  FADD R18, R18, R19 ;  /* 0x0000001312127221 */ /* 0x000fc80000000000 */
[----:B------:R-:W-:-:S04]  /*05f0*/  FADD R21, R18, R21 ;  /* 0x0000001512157221 */ /* 0x000fc80000000000 */
[----:B------:R-:W-:-:S04]  /*0600*/  @P0 FMUL R21, R21, 0.25 ;  /* 0x3e80000015150820 */ /* 0x000fc80000400000 */
[----:B------:R-:W-:-:S04]  /*0610*/  @!P2 FMUL R21, R21, 16777216 ;  /* 0x4b8000001515a820 */ /* 0x000fc80000400000 */
[----:B0-----:R-:W-:Y:S01]  /*0620*/  FMUL R21, R4, R21 ;  /* 0x0000001504157220 */ /* 0x001fe20000400000 */
[----:B------:R-:W-:Y:S06]  /*0630*/  @P3 EXIT ;  /* 0x000000000000394d */ /* 0x000fec0003800000 */
[----:B------:R-:W-:Y:S01]  /*0640*/  STG.E desc[UR4][R2.64], R21 ;  /* 0x0000001502007986 */ /* 0x000fe2000c101904 */
[----:B------:R-:W-:Y:S05]  /*0650*/  EXIT ;  /* 0x000000000000794d */ /* 0x000fea0003800000 */
.L_x_0:
[----:B------:R-:W-:-:S00]  /*0660*/  BRA `(.L_x_0) ;  /* 0xfffffffc00fc7947 */ /* 0x000fc0000383ffff */
[----:B------:R-:W-:-:S00]  /*0670*/  NOP ;  /* 0x0000000000007918 */ /* 0x000fc00000000000 */
        /* <DEDUP_REMOVED lines=8> */
.L_x_1:


//--------------------- .nv.constant0.triton_poi_fused_avg_pool2d_34 --------------------------
	.section	.nv.constant0.triton_poi_fused_avg_pool2d_34,"a",@progbits
	.sectionflags	@""
	.align	4
.nv.constant0.triton_poi_fused_avg_pool2d_34:
	.zero		548
